	.headerflags	@"EF_CUDA_TEXMODE_UNIFIED EF_CUDA_64BIT_ADDRESS EF_CUDA_SM86 EF_CUDA_VIRTUAL_SM(EF_CUDA_SM86)"
	.elftype	@"ET_EXEC"


//--------------------- .nv.info                  --------------------------
	.section	.nv.info,"",@"SHT_CUDA_INFO"
	.align	4


	//----- nvinfo : EIATTR_REGCOUNT
	.align		4
        /*0000*/ 	.byte	0x04, 0x2f
        /*0002*/ 	.short	(.L_1 - .L_0)
	.align		4
.L_0:
        /*0004*/ 	.word	index@(triton_poi_fused_clone_10)
        /*0008*/ 	.word	0x0000000e


	//----- nvinfo : EIATTR_MIN_STACK_SIZE
	.align		4
.L_1:
        /*000c*/ 	.byte	0x04, 0x12
        /*000e*/ 	.short	(.L_3 - .L_2)
	.align		4
.L_2:
        /*0010*/ 	.word	index@(triton_poi_fused_clone_10)
        /*0014*/ 	.word	0x00000000


	//----- nvinfo : EIATTR_FRAME_SIZE
	.align		4
.L_3:
        /*0018*/ 	.byte	0x04, 0x11
        /*001a*/ 	.short	(.L_5 - .L_4)
	.align		4
.L_4:
        /*001c*/ 	.word	index@(triton_poi_fused_clone_10)
        /*0020*/ 	.word	0x00000000


	//----- nvinfo : EIATTR_MIN_STACK_SIZE
	.align		4
.L_5:
        /*0024*/ 	.byte	0x04, 0x12
        /*0026*/ 	.short	(.L_7 - .L_6)
	.align		4
.L_6:
        /*0028*/ 	.word	index@(triton_poi_fused_clone_10)
        /*002c*/ 	.word	0x00000000
.L_7:


//--------------------- .nv.info.triton_poi_fused_clone_10 --------------------------
	.section	.nv.info.triton_poi_fused_clone_10,"",@"SHT_CUDA_INFO"
	.sectionflags	@""
	.align	4


	//----- nvinfo : EIATTR_CUDA_API_VERSION
	.align		4
        /*0000*/ 	.byte	0x04, 0x37
        /*0002*/ 	.short	(.L_9 - .L_8)
.L_8:
        /*0004*/ 	.word	0x0000007c


	//----- nvinfo : EIATTR_SW2861232_WAR
	.align		4
.L_9:
        /*0008*/ 	.byte	0x01, 0x35
	.zero		2


	//----- nvinfo : EIATTR_PARAM_CBANK
	.align		4
        /*000c*/ 	.byte	0x04, 0x0a
        /*000e*/ 	.short	(.L_11 - .L_10)
	.align		4
.L_10:
        /*0010*/ 	.word	index@(.nv.constant0.triton_poi_fused_clone_10)
        /*0014*/ 	.short	0x0160
        /*0016*/ 	.short	0x0020


	//----- nvinfo : EIATTR_CBANK_PARAM_SIZE
	.align		4
.L_11:
        /*0018*/ 	.byte	0x03, 0x19
        /*001a*/ 	.short	0x0020


	//----- nvinfo : EIATTR_KPARAM_INFO
	.align		4
        /*001c*/ 	.byte	0x04, 0x17
        /*001e*/ 	.short	(.L_13 - .L_12)
.L_12:
        /*0020*/ 	.word	0x00000000
        /*0024*/ 	.short	0x0003
        /*0026*/ 	.short	0x0018
        /*0028*/ 	.byte	0x00, 0xf4, 0x21, 0x00


	//----- nvinfo : EIATTR_KPARAM_INFO
	.align		4
.L_13:
        /*002c*/ 	.byte	0x04, 0x17
        /*002e*/ 	.short	(.L_15 - .L_14)
.L_14:
        /*0030*/ 	.word	0x00000000
        /*0034*/ 	.short	0x0002
        /*0036*/ 	.short	0x0010
        /*0038*/ 	.byte	0x00, 0xf0, 0x11, 0x00


	//----- nvinfo : EIATTR_KPARAM_INFO
	.align		4
.L_15:
        /*003c*/ 	.byte	0x04, 0x17
        /*003e*/ 	.short	(.L_17 - .L_16)
.L_16:
        /*0040*/ 	.word	0x00000000
        /*0044*/ 	.short	0x0001
        /*0046*/ 	.short	0x0008
        /*0048*/ 	.byte	0x00, 0xf4, 0x21, 0x00


	//----- nvinfo : EIATTR_KPARAM_INFO
	.align		4
.L_17:
        /*004c*/ 	.byte	0x04, 0x17
        /*004e*/ 	.short	(.L_19 - .L_18)
.L_18:
        /*0050*/ 	.word	0x00000000
        /*0054*/ 	.short	0x0000
        /*0056*/ 	.short	0x0000
        /*0058*/ 	.byte	0x00, 0xf4, 0x21, 0x00


	//----- nvinfo : EIATTR_MAXREG_COUNT
	.align		4
.L_19:
        /*005c*/ 	.byte	0x03, 0x1b
        /*005e*/ 	.short	0x00ff


	//----- nvinfo : EIATTR_EXIT_INSTR_OFFSETS
	.align		4
        /*0060*/ 	.byte	0x04, 0x1c
        /*0062*/ 	.short	(.L_21 - .L_20)


	//   ....[0]....
.L_20:
        /*0064*/ 	.word	0x00000120


	//----- nvinfo : EIATTR_REQNTID
	.align		4
.L_21:
        /*0068*/ 	.byte	0x04, 0x10
        /*006a*/ 	.short	(.L_23 - .L_22)
.L_22:
        /*006c*/ 	.word	0x00000080
        /*0070*/ 	.word	0x00000001
        /*0074*/ 	.word	0x00000001
.L_23:


//--------------------- .nv.callgraph             --------------------------
	.section	.nv.callgraph,"",@"SHT_CUDA_CALLGRAPH"
	.align	4
	.sectionentsize	8
	.align		4
        /*0000*/ 	.word	0x00000000
	.align		4
        /*0004*/ 	.word	0xffffffff
	.align		4
        /*0008*/ 	.word	0x00000000
	.align		4
        /*000c*/ 	.word	0xfffffffe
	.align		4
        /*0010*/ 	.word	0x00000000
	.align		4
        /*0014*/ 	.word	0xfffffffd
	.align		4
        /*0018*/ 	.word	0x00000000
	.align		4
        /*001c*/ 	.word	0xfffffffc


//--------------------- .nv.rel.action            --------------------------
	.section	.nv.rel.action,"",@"SHT_CUDA_RELOCINFO"
	.align	8
	.sectionentsize	8
        /*0000*/ 	.byte	0x73, 0x00, 0x00, 0x00, 0x00, 0x00, 0x00, 0x00, 0x00, 0x00, 0x00, 0x11, 0x25, 0x00, 0x05, 0x36


//--------------------- .nv.constant0.triton_poi_fused_clone_10 --------------------------
	.section	.nv.constant0.triton_poi_fused_clone_10,"a",@progbits
	.sectionflags	@""
	.align	4
.nv.constant0.triton_poi_fused_clone_10:
	.zero		384


//--------------------- .text.triton_poi_fused_clone_10 --------------------------
	.section	.text.triton_poi_fused_clone_10,"ax",@progbits
	.sectioninfo	@"SHI_REGISTERS=14"
	.align	128
        .global         triton_poi_fused_clone_10
        .type           triton_poi_fused_clone_10,@function
        .size           triton_poi_fused_clone_10,(.L_x_1 - triton_poi_fused_clone_10)
        .other          triton_poi_fused_clone_10,@"STO_CUDA_ENTRY STV_DEFAULT"
triton_poi_fused_clone_10:
.text.triton_poi_fused_clone_10:
[----:B------:R-:W-:Y:S02]  /*0000*/  MOV R1, c[0x0][0x28] ;  /* 0x00000a0000017a02 */ /* 0x000fe40000000f00 */
[----:B------:R-:W0:Y:S01]  /*0010*/  S2R R0, SR_TID.X ;  /* 0x0000000000007919 */ /* 0x000e220000002100 */
[----:B------:R-:W-:Y:S01]  /*0020*/  MOV R5, 0x2 ;  /* 0x0000000200057802 */ /* 0x000fe20000000f00 */
[----:B------:R-:W-:Y:S02]  /*0030*/  ULDC.64 UR4, c[0x0][0x118] ;  /* 0x0000460000047ab9 */ /* 0x000fe40000000a00 */
[----:B------:R-:W1:Y:S01]  /*0040*/  S2R R3, SR_CTAID.X ;  /* 0x0000000000037919 */ /* 0x000e620000002500 */
[----:B0-----:R-:W-:-:S04]  /*0050*/  SHF.L.U32 R0, R0, 0x3, RZ ;  /* 0x0000000300007819 */ /* 0x001fc800000006ff */
[----:B------:R-:W-:-:S04]  /*0060*/  LOP3.LUT R0, R0, 0x3f8, RZ, 0xc0, !PT ;  /* 0x000003f800007812 */ /* 0x000fc800078ec0ff */
[----:B-1----:R-:W-:-:S05]  /*0070*/  LEA R0, R3, R0, 0xa ;  /* 0x0000000003007211 */ /* 0x002fca00078e50ff */
[----:B------:R-:W-:-:S05]  /*0080*/  IMAD.HI R2, R0, 0x2aaaaaab, RZ ;  /* 0x2aaaaaab00027827 */ /* 0x000fca00078e02ff */
[----:B------:R-:W-:-:S04]  /*0090*/  SHF.R.U32.HI R3, RZ, 0x1f, R2 ;  /* 0x0000001fff037819 */ /* 0x000fc80000011602 */
[----:B------:R-:W-:-:S05]  /*00a0*/  LEA.HI.SX32 R3, R2, R3, 0xd ;  /* 0x0000000302037211 */ /* 0x000fca00078f6aff */
[----:B------:R-:W-:-:S04]  /*00b0*/  IMAD R2, R3, -0x300000, R0 ;  /* 0xffd0000003027824 */ /* 0x000fc800078e0200 */
[----:B------:R-:W-:-:S05]  /*00c0*/  IMAD R2, R3, 0x330000, R2 ;  /* 0x0033000003027824 */ /* 0x000fca00078e0202 */
[----:B------:R-:W-:-:S05]  /*00d0*/  IADD3 R2, R2, 0x30000, RZ ;  /* 0x0003000002027810 */ /* 0x000fca0007ffe0ff */
[----:B------:R-:W-:-:S05]  /*00e0*/  IMAD.WIDE R2, R2, R5, c[0x0][0x160] ;  /* 0x0000580002027625 */ /* 0x000fca00078e0205 */
[----:B------:R-:W2:Y:S01]  /*00f0*/  LDG.E.128 R8, [R2.64] ;  /* 0x0000000402087981 */ /* 0x000ea2000c1e1d00 */
[----:B------:R-:W-:-:S05]  /*0100*/  IMAD.WIDE R4, R0, R5, c[0x0][0x168] ;  /* 0x00005a0000047625 */ /* 0x000fca00078e0205 */
[----:B--2---:R-:W-:Y:S01]  /*0110*/  STG.E.128 [R4.64], R8 ;  /* 0x0000000804007986 */ /* 0x004fe2000c101d04 */
[----:B------:R-:W-:Y:S05]  /*0120*/  EXIT ;  /* 0x000000000000794d */ /* 0x000fea0003800000 */
.L_x_0:
[----:B------:R-:W-:-:S00]  /*0130*/  BRA `(.L_x_0) ;  /* 0xfffffff000007947 */ /* 0x000fc0000383ffff */
[----:B------:R-:W-:-:S00]  /*0140*/  NOP ;  /* 0x0000000000007918 */ /* 0x000fc00000000000 */
        /* <DEDUP_REMOVED lines=11> */
.L_x_1:
